	.headerflags	@"EF_CUDA_TEXMODE_UNIFIED EF_CUDA_64BIT_ADDRESS EF_CUDA_ACCELERATORS EF_CUDA_SM90 EF_CUDA_VIRTUAL_SM(EF_CUDA_SM90)"
	.elftype	@"ET_EXEC"


//--------------------- .nv.info                  --------------------------
	.section	.nv.info,"",@"SHT_CUDA_INFO"
	.align	4


	//----- nvinfo : EIATTR_REGCOUNT
	.align		4
        /*0000*/ 	.byte	0x04, 0x2f
        /*0002*/ 	.short	(.L_3 - .L_2)
	.align		4
.L_2:
        /*0004*/ 	.word	index@(triton_poi_fused__native_batch_norm_legit_no_training_relu_24)
        /*0008*/ 	.word	0x00000016


	//----- nvinfo : EIATTR_MIN_STACK_SIZE
	.align		4
.L_3:
        /*000c*/ 	.byte	0x04, 0x12
        /*000e*/ 	.short	(.L_5 - .L_4)
	.align		4
.L_4:
        /*0010*/ 	.word	index@(triton_poi_fused__native_batch_norm_legit_no_training_relu_24)
        /*0014*/ 	.word	0x00000000


	//----- nvinfo : EIATTR_FRAME_SIZE
	.align		4
.L_5:
        /*0018*/ 	.byte	0x04, 0x11
        /*001a*/ 	.short	(.L_7 - .L_6)
	.align		4
.L_6:
        /*001c*/ 	.word	index@(triton_poi_fused__native_batch_norm_legit_no_training_relu_24)
        /*0020*/ 	.word	0x00000000


	//----- nvinfo : EIATTR_MIN_STACK_SIZE
	.align		4
.L_7:
        /*0024*/ 	.byte	0x04, 0x12
        /*0026*/ 	.short	(.L_9 - .L_8)
	.align		4
.L_8:
        /*0028*/ 	.word	index@(triton_poi_fused__native_batch_norm_legit_no_training_relu_24)
        /*002c*/ 	.word	0x00000000
.L_9:


//--------------------- .nv.info.triton_poi_fused__native_batch_norm_legit_no_training_relu_24 --------------------------
	.section	.nv.info.triton_poi_fused__native_batch_norm_legit_no_training_relu_24,"",@"SHT_CUDA_INFO"
	.sectionflags	@""
	.align	4


	//----- nvinfo : EIATTR_CUDA_API_VERSION
	.align		4
        /*0000*/ 	.byte	0x04, 0x37
        /*0002*/ 	.short	(.L_11 - .L_10)
.L_10:
        /*0004*/ 	.word	0x0000007c


	//----- nvinfo : EIATTR_KPARAM_INFO
	.align		4
.L_11:
        /*0008*/ 	.byte	0x04, 0x17
        /*000a*/ 	.short	(.L_13 - .L_12)
.L_12:
        /*000c*/ 	.word	0x00000000
        /*0010*/ 	.short	0x0006
        /*0012*/ 	.short	0x0030
        /*0014*/ 	.byte	0x00, 0xf0, 0x11, 0x00


	//----- nvinfo : EIATTR_KPARAM_INFO
	.align		4
.L_13:
        /*0018*/ 	.byte	0x04, 0x17
        /*001a*/ 	.short	(.L_15 - .L_14)
.L_14:
        /*001c*/ 	.word	0x00000000
        /*0020*/ 	.short	0x0005
        /*0022*/ 	.short	0x0028
        /*0024*/ 	.byte	0x00, 0xf4, 0x21, 0x00


	//----- nvinfo : EIATTR_KPARAM_INFO
	.align		4
.L_15:
        /*0028*/ 	.byte	0x04, 0x17
        /*002a*/ 	.short	(.L_17 - .L_16)
.L_16:
        /*002c*/ 	.word	0x00000000
        /*0030*/ 	.short	0x0004
        /*0032*/ 	.short	0x0020
        /*0034*/ 	.byte	0x00, 0xf4, 0x21, 0x00


	//----- nvinfo : EIATTR_KPARAM_INFO
	.align		4
.L_17:
        /*0038*/ 	.byte	0x04, 0x17
        /*003a*/ 	.short	(.L_19 - .L_18)
.L_18:
        /*003c*/ 	.word	0x00000000
        /*0040*/ 	.short	0x0003
        /*0042*/ 	.short	0x0018
        /*0044*/ 	.byte	0x00, 0xf4, 0x21, 0x00


	//----- nvinfo : EIATTR_KPARAM_INFO
	.align		4
.L_19:
        /*0048*/ 	.byte	0x04, 0x17
        /*004a*/ 	.short	(.L_21 - .L_20)
.L_20:
        /*004c*/ 	.word	0x00000000
        /*0050*/ 	.short	0x0002
        /*0052*/ 	.short	0x0010
        /*0054*/ 	.byte	0x00, 0xf4, 0x21, 0x00


	//----- nvinfo : EIATTR_KPARAM_INFO
	.align		4
.L_21:
        /*0058*/ 	.byte	0x04, 0x17
        /*005a*/ 	.short	(.L_23 - .L_22)
.L_22:
        /*005c*/ 	.word	0x00000000
        /*0060*/ 	.short	0x0001
        /*0062*/ 	.short	0x0008
        /*0064*/ 	.byte	0x00, 0xf4, 0x21, 0x00


	//----- nvinfo : EIATTR_KPARAM_INFO
	.align		4
.L_23:
        /*0068*/ 	.byte	0x04, 0x17
        /*006a*/ 	.short	(.L_25 - .L_24)
.L_24:
        /*006c*/ 	.word	0x00000000
        /*0070*/ 	.short	0x0000
        /*0072*/ 	.short	0x0000
        /*0074*/ 	.byte	0x00, 0xf4, 0x21, 0x00


	//----- nvinfo : EIATTR_SPARSE_MMA_MASK
	.align		4
.L_25:
        /*0078*/ 	.byte	0x03, 0x50
        /*007a*/ 	.short	0x0000


	//----- nvinfo : EIATTR_MAXREG_COUNT
	.align		4
        /*007c*/ 	.byte	0x03, 0x1b
        /*007e*/ 	.short	0x00ff


	//----- nvinfo : EIATTR_EXIT_INSTR_OFFSETS
	.align		4
        /*0080*/ 	.byte	0x04, 0x1c
        /*0082*/ 	.short	(.L_27 - .L_26)


	//   ....[0]....
.L_26:
        /*0084*/ 	.word	0x00000480


	//   ....[1]....
        /*0088*/ 	.word	0x000004a0


	//----- nvinfo : EIATTR_REQNTID
	.align		4
.L_27:
        /*008c*/ 	.byte	0x04, 0x10
        /*008e*/ 	.short	(.L_29 - .L_28)
.L_28:
        /*0090*/ 	.word	0x00000080
        /*0094*/ 	.word	0x00000001
        /*0098*/ 	.word	0x00000001


	//----- nvinfo : EIATTR_CBANK_PARAM_SIZE
	.align		4
.L_29:
        /*009c*/ 	.byte	0x03, 0x19
        /*009e*/ 	.short	0x0034


	//----- nvinfo : EIATTR_PARAM_CBANK
	.align		4
        /*00a0*/ 	.byte	0x04, 0x0a
        /*00a2*/ 	.short	(.L_31 - .L_30)
	.align		4
.L_30:
        /*00a4*/ 	.word	index@(.nv.constant0.triton_poi_fused__native_batch_norm_legit_no_training_relu_24)
        /*00a8*/ 	.short	0x0210
        /*00aa*/ 	.short	0x0034


	//----- nvinfo : EIATTR_SW_WAR
	.align		4
.L_31:
        /*00ac*/ 	.byte	0x04, 0x36
        /*00ae*/ 	.short	(.L_33 - .L_32)
.L_32:
        /*00b0*/ 	.word	0x00000008
.L_33:


//--------------------- .nv.callgraph             --------------------------
	.section	.nv.callgraph,"",@"SHT_CUDA_CALLGRAPH"
	.align	4
	.sectionentsize	8
	.align		4
        /*0000*/ 	.word	0x00000000
	.align		4
        /*0004*/ 	.word	0xffffffff
	.align		4
        /*0008*/ 	.word	0x00000000
	.align		4
        /*000c*/ 	.word	0xfffffffe
	.align		4
        /*0010*/ 	.word	0x00000000
	.align		4
        /*0014*/ 	.word	0xfffffffd
	.align		4
        /*0018*/ 	.word	0x00000000
	.align		4
        /*001c*/ 	.word	0xfffffffc


//--------------------- .nv.constant4             --------------------------
	.section	.nv.constant4,"a",@progbits
	.align	8
	.align		8
.nv.constant4:
        /*0000*/ 	.dword	_$_str
	.align		8
        /*0008*/ 	.dword	_$_str_$_2


//--------------------- .text.triton_poi_fused__native_batch_norm_legit_no_training_relu_24 --------------------------
	.section	.text.triton_poi_fused__native_batch_norm_legit_no_training_relu_24,"ax",@progbits
	.align	128
        .global         triton_poi_fused__native_batch_norm_legit_no_training_relu_24
        .type           triton_poi_fused__native_batch_norm_legit_no_training_relu_24,@function
        .size           triton_poi_fused__native_batch_norm_legit_no_training_relu_24,(.L_x_1 - triton_poi_fused__native_batch_norm_legit_no_training_relu_24)
        .other          triton_poi_fused__native_batch_norm_legit_no_training_relu_24,@"STO_CUDA_ENTRY STV_DEFAULT"
triton_poi_fused__native_batch_norm_legit_no_training_relu_24:
.text.triton_poi_fused__native_batch_norm_legit_no_training_relu_24:
[----:B------:R-:W0:Y:S01]  /*0000*/  LDC R1, c[0x0][0x28] ;  /* 0x00000a00ff017b82 */ /* 0x000e220000000800 */
[----:B------:R-:W1:Y:S07]  /*0010*/  S2R R0, SR_TID.X ;  /* 0x0000000000007919 */ /* 0x000e6e0000002100 */
[----:B------:R-:W2:Y:S01]  /*0020*/  LDC.64 R8, c[0x0][0x220] ;  /* 0x00008800ff087b82 */ /* 0x000ea20000000a00 */
[----:B------:R-:W-:Y:S01]  /*0030*/  CS2R R4, SRZ ;  /* 0x0000000000047805 */ /* 0x000fe2000001ff00 */
[----:B------:R-:W-:Y:S01]  /*0040*/  ULDC.64 UR4, c[0x0][0x208] ;  /* 0x0000820000047ab9 */ /* 0x000fe20000000a00 */
[----:B------:R-:W3:Y:S05]  /*0050*/  S2R R3, SR_CTAID.X ;  /* 0x0000000000037919 */ /* 0x000eea0000002500 */
[----:B------:R-:W4:Y:S08]  /*0060*/  LDC.64 R14, c[0x0][0x218] ;  /* 0x00008600ff0e7b82 */ /* 0x000f300000000a00 */
[----:B------:R-:W5:Y:S08]  /*0070*/  LDC.64 R12, c[0x0][0x210] ;  /* 0x00008400ff0c7b82 */ /* 0x000f700000000a00 */
[----:B------:R-:W2:Y:S01]  /*0080*/  LDC.64 R16, c[0x0][0x228] ;  /* 0x00008a00ff107b82 */ /* 0x000ea20000000a00 */
[----:B-1----:R-:W-:-:S07]  /*0090*/  SHF.L.U32 R0, R0, 0x1, RZ ;  /* 0x0000000100007819 */ /* 0x002fce00000006ff */
[----:B------:R-:W1:Y:S01]  /*00a0*/  LDC.64 R18, c[0x0][0x230] ;  /* 0x00008c00ff127b82 */ /* 0x000e620000000a00 */
[----:B------:R-:W-:-:S04]  /*00b0*/  LOP3.LUT R0, R0, 0xfe, RZ, 0xc0, !PT ;  /* 0x000000fe00007812 */ /* 0x000fc800078ec0ff */
[----:B---3--:R-:W-:-:S04]  /*00c0*/  LEA R0, R3, R0, 0x8 ;  /* 0x0000000003007211 */ /* 0x008fc800078e40ff */
[C---:B------:R-:W-:Y:S01]  /*00d0*/  ISETP.GE.AND P0, PT, R0.reuse, 0x1200, PT ;  /* 0x000012000000780c */ /* 0x040fe20003f06270 */
[----:B------:R-:W-:-:S05]  /*00e0*/  IMAD.HI R2, R0, 0x38e38e39, RZ ;  /* 0x38e38e3900027827 */ /* 0x000fca00078e02ff */
[----:B------:R-:W-:-:S04]  /*00f0*/  SHF.R.U32.HI R3, RZ, 0x1f, R2 ;  /* 0x0000001fff037819 */ /* 0x000fc80000011602 */
[----:B------:R-:W-:-:S04]  /*0100*/  LEA.HI.SX32 R3, R2, R3, 0x1d ;  /* 0x0000000302037211 */ /* 0x000fc800078feaff */
[----:B------:R-:W-:-:S04]  /*0110*/  SHF.R.S32.HI R2, RZ, 0x1f, R3 ;  /* 0x0000001fff027819 */ /* 0x000fc80000011403 */
[----:B------:R-:W-:-:S04]  /*0120*/  LEA.HI R2, R2, R3, RZ, 0x5 ;  /* 0x0000000302027211 */ /* 0x000fc800078f28ff */
[----:B------:R-:W-:-:S04]  /*0130*/  LOP3.LUT R2, R2, 0xffffffe0, RZ, 0xc0, !PT ;  /* 0xffffffe002027812 */ /* 0x000fc800078ec0ff */
[----:B------:R-:W-:-:S05]  /*0140*/  IADD3 R11, R3, -R2, RZ ;  /* 0x80000002030b7210 */ /* 0x000fca0007ffe0ff */
[----:B--2---:R-:W-:-:S05]  /*0150*/  IMAD.WIDE R8, R11, 0x4, R8 ;  /* 0x000000040b087825 */ /* 0x004fca00078e0208 */
[----:B------:R-:W2:Y:S04]  /*0160*/  @!P0 LDG.E.EL R4, desc[UR4][R8.64] ;  /* 0x0000000408048981 */ /* 0x000ea8000c2e1900 */
[----:B------:R3:W2:Y:S01]  /*0170*/  @!P0 LDG.E.EL R5, desc[UR4][R8.64] ;  /* 0x0000000408058981 */ /* 0x0006a2000c2e1900 */
[----:B------:R-:W-:Y:S02]  /*0180*/  CS2R R6, SRZ ;  /* 0x0000000000067805 */ /* 0x000fe4000001ff00 */
[----:B------:R-:W-:Y:S01]  /*0190*/  CS2R R2, SRZ ;  /* 0x0000000000027805 */ /* 0x000fe2000001ff00 */
[----:B----4-:R-:W-:-:S04]  /*01a0*/  IMAD.WIDE R14, R11, 0x4, R14 ;  /* 0x000000040b0e7825 */ /* 0x010fc800078e020e */
[----:B-----5:R-:W-:Y:S01]  /*01b0*/  IMAD.WIDE R12, R0, 0x4, R12 ;  /* 0x00000004000c7825 */ /* 0x020fe200078e020c */
[----:B------:R-:W4:Y:S01]  /*01c0*/  @!P0 LDG.E.EL R7, desc[UR4][R14.64] ;  /* 0x000000040e078981 */ /* 0x000f22000c2e1900 */
[----:B---3--:R-:W-:Y:S02]  /*01d0*/  CS2R R8, SRZ ;  /* 0x0000000000087805 */ /* 0x008fe4000001ff00 */
[C---:B0-----:R-:W-:Y:S01]  /*01e0*/  IMAD.WIDE R16, R11.reuse, 0x4, R16 ;  /* 0x000000040b107825 */ /* 0x041fe200078e0210 */
[----:B------:R0:W3:Y:S03]  /*01f0*/  @!P0 LDG.E.EL R6, desc[UR4][R14.64] ;  /* 0x000000040e068981 */ /* 0x0000e6000c2e1900 */
[----:B-1----:R-:W-:Y:S01]  /*0200*/  IMAD.WIDE R18, R11, 0x4, R18 ;  /* 0x000000040b127825 */ /* 0x002fe200078e0212 */
[----:B------:R1:W4:Y:S01]  /*0210*/  @!P0 LDG.E.64 R2, desc[UR4][R12.64] ;  /* 0x000000040c028981 */ /* 0x000322000c1e1b00 */
[----:B------:R-:W-:-:S03]  /*0220*/  CS2R R10, SRZ ;  /* 0x00000000000a7805 */ /* 0x000fc6000001ff00 */
[----:B------:R-:W5:Y:S04]  /*0230*/  @!P0 LDG.E.EL R9, desc[UR4][R18.64] ;  /* 0x0000000412098981 */ /* 0x000f68000c2e1900 */
[----:B------:R-:W5:Y:S04]  /*0240*/  @!P0 LDG.E.EL R10, desc[UR4][R16.64] ;  /* 0x00000004100a8981 */ /* 0x000f68000c2e1900 */
[----:B------:R-:W3:Y:S04]  /*0250*/  @!P0 LDG.E.EL R11, desc[UR4][R16.64] ;  /* 0x00000004100b8981 */ /* 0x000ee8000c2e1900 */
[----:B------:R-:W3:Y:S01]  /*0260*/  @!P0 LDG.E.EL R8, desc[UR4][R18.64] ;  /* 0x0000000412088981 */ /* 0x000ee2000c2e1900 */
[----:B0-----:R-:W-:Y:S01]  /*0270*/  HFMA2.MMA R14, -RZ, RZ, 1.625, 0 ;  /* 0x3e800000ff0e7435 */ /* 0x001fe200000001ff */
[----:B--2---:R-:W-:Y:S01]  /*0280*/  FADD R4, R4, 9.9999997473787516356e-06 ;  /* 0x3727c5ac04047421 */ /* 0x004fe20000000000 */
[----:B------:R-:W-:-:S03]  /*0290*/  FADD R5, R5, 9.9999997473787516356e-06 ;  /* 0x3727c5ac05057421 */ /* 0x000fc60000000000 */
[----:B-1----:R-:W0:Y:S08]  /*02a0*/  MUFU.SQRT R12, R4 ;  /* 0x00000004000c7308 */ /* 0x002e300000002000 */
[----:B------:R1:W2:Y:S01]  /*02b0*/  MUFU.SQRT R13, R5 ;  /* 0x00000005000d7308 */ /* 0x0002a20000002000 */
[C---:B0-----:R-:W-:Y:S02]  /*02c0*/  FSETP.GT.AND P1, PT, R12.reuse, 8.50705917302346158658e+37, PT ;  /* 0x7e8000000c00780b */ /* 0x041fe40003f24000 */
[----:B------:R-:W-:Y:S01]  /*02d0*/  FSETP.GEU.AND P3, PT, R12, 1.175494350822287508e-38, PT ;  /* 0x008000000c00780b */ /* 0x000fe20003f6e000 */
[----:B-1----:R-:W0:Y:S01]  /*02e0*/  LDC.64 R4, c[0x0][0x238] ;  /* 0x00008e00ff047b82 */ /* 0x002e220000000a00 */
[----:B--2---:R-:W-:-:S02]  /*02f0*/  FSETP.GT.AND P2, PT, R13, 8.50705917302346158658e+37, PT ;  /* 0x7e8000000d00780b */ /* 0x004fc40003f44000 */
[----:B------:R-:W-:-:S07]  /*0300*/  FSETP.GEU.AND P4, PT, R13, 1.175494350822287508e-38, PT ;  /* 0x008000000d00780b */ /* 0x000fce0003f8e000 */
[----:B------:R-:W-:-:S04]  /*0310*/  @P1 FMUL R12, R12, 0.25 ;  /* 0x3e8000000c0c1820 */ /* 0x000fc80000400000 */
[----:B------:R-:W-:Y:S01]  /*0320*/  @!P3 FMUL R12, R12, 16777216 ;  /* 0x4b8000000c0cb820 */ /* 0x000fe20000400000 */
[----:B------:R-:W-:-:S04]  /*0330*/  @P2 FMUL R13, R13, 0.25 ;  /* 0x3e8000000d0d2820 */ /* 0x000fc80000400000 */
[----:B------:R-:W-:Y:S01]  /*0340*/  @!P4 FMUL R13, R13, 16777216 ;  /* 0x4b8000000d0dc820 */ /* 0x000fe20000400000 */
[----:B------:R-:W1:Y:S01]  /*0350*/  MUFU.RCP R12, R12 ;  /* 0x0000000c000c7308 */ /* 0x000e620000001000 */
[----:B------:R-:W-:-:S07]  /*0360*/  FSEL R15, R14, 1, P1 ;  /* 0x3f8000000e0f7808 */ /* 0x000fce0000800000 */
[----:B------:R-:W2:Y:S01]  /*0370*/  MUFU.RCP R13, R13 ;  /* 0x0000000d000d7308 */ /* 0x000ea20000001000 */
[----:B------:R-:W-:Y:S01]  /*0380*/  FSEL R14, R14, 1, P2 ;  /* 0x3f8000000e0e7808 */ /* 0x000fe20001000000 */
[----:B------:R-:W-:-:S04]  /*0390*/  @!P3 FMUL R15, R15, 16777216 ;  /* 0x4b8000000f0fb820 */ /* 0x000fc80000400000 */
[----:B------:R-:W-:Y:S01]  /*03a0*/  @!P4 FMUL R14, R14, 16777216 ;  /* 0x4b8000000e0ec820 */ /* 0x000fe20000400000 */
[----:B----4-:R-:W-:Y:S01]  /*03b0*/  FADD R2, -R7, R2 ;  /* 0x0000000207027221 */ /* 0x010fe20000000100 */
[----:B---3--:R-:W-:Y:S01]  /*03c0*/  FADD R3, -R6, R3 ;  /* 0x0000000306037221 */ /* 0x008fe20000000100 */
[----:B-1----:R-:W-:Y:S01]  /*03d0*/  FMUL R15, R12, R15 ;  /* 0x0000000f0c0f7220 */ /* 0x002fe20000400000 */
[----:B--2---:R-:W-:-:S03]  /*03e0*/  FMUL R14, R13, R14 ;  /* 0x0000000e0d0e7220 */ /* 0x004fc60000400000 */
[----:B------:R-:W-:Y:S01]  /*03f0*/  FMUL R2, R2, R15 ;  /* 0x0000000f02027220 */ /* 0x000fe20000400000 */
[----:B------:R-:W-:-:S03]  /*0400*/  FMUL R3, R3, R14 ;  /* 0x0000000e03037220 */ /* 0x000fc60000400000 */
[----:B-----5:R-:W-:Y:S01]  /*0410*/  FFMA R2, R2, R10, R9 ;  /* 0x0000000a02027223 */ /* 0x020fe20000000009 */
[----:B------:R-:W-:-:S04]  /*0420*/  FFMA R3, R3, R11, R8 ;  /* 0x0000000b03037223 */ /* 0x000fc80000000008 */
[----:B------:R-:W-:Y:S02]  /*0430*/  FSETP.GEU.AND P1, PT, R2, RZ, PT ;  /* 0x000000ff0200720b */ /* 0x000fe40003f2e000 */
[C---:B------:R-:W-:Y:S01]  /*0440*/  FSETP.GEU.AND P2, PT, R3.reuse, RZ, PT ;  /* 0x000000ff0300720b */ /* 0x040fe20003f4e000 */
[----:B0-----:R-:W-:Y:S01]  /*0450*/  IMAD.WIDE R4, R0, 0x4, R4 ;  /* 0x0000000400047825 */ /* 0x001fe200078e0204 */
[----:B------:R-:W-:Y:S02]  /*0460*/  FSEL R2, R2, RZ, P1 ;  /* 0x000000ff02027208 */ /* 0x000fe40000800000 */
[----:B------:R-:W-:Y:S01]  /*0470*/  FSEL R3, R3, RZ, P2 ;  /* 0x000000ff03037208 */ /* 0x000fe20001000000 */
[----:B------:R-:W-:Y:S08]  /*0480*/  @P0 EXIT ;  /* 0x000000000000094d */ /* 0x000ff00003800000 */
[----:B------:R-:W-:Y:S01]  /*0490*/  STG.E.64 desc[UR4][R4.64], R2 ;  /* 0x0000000204007986 */ /* 0x000fe2000c101b04 */
[----:B------:R-:W-:Y:S05]  /*04a0*/  EXIT ;  /* 0x000000000000794d */ /* 0x000fea0003800000 */
.L_x_0:
[----:B------:R-:W-:-:S00]  /*04b0*/  BRA `(.L_x_0) ;  /* 0xfffffffc00fc7947 */ /* 0x000fc0000383ffff */
[----:B------:R-:W-:-:S00]  /*04c0*/  NOP ;  /* 0x0000000000007918 */ /* 0x000fc00000000000 */
        /* <DEDUP_REMOVED lines=11> */
.L_x_1:


//--------------------- .nv.global.init           --------------------------
	.section	.nv.global.init,"aw",@progbits
.nv.global.init:
	.type		_$_str,@object
	.size		_$_str,(_$_str_$_2 - _$_str)
_$_str:
        /*0000*/ 	.byte	0x5f, 0x5f, 0x43, 0x55, 0x44, 0x41, 0x5f, 0x46, 0x54, 0x5a, 0x00
	.type		_$_str_$_2,@object
	.size		_$_str_$_2,(.L_1 - _$_str_$_2)
_$_str_$_2:
        /*000b*/ 	.byte	0x5f, 0x5f, 0x43, 0x55, 0x44, 0x41, 0x5f, 0x50, 0x52, 0x45, 0x43, 0x5f, 0x53, 0x51, 0x52, 0x54
        /*001b*/ 	.byte	0x00
.L_1:


//--------------------- .nv.constant0.triton_poi_fused__native_batch_norm_legit_no_training_relu_24 --------------------------
	.section	.nv.constant0.triton_poi_fused__native_batch_norm_legit_no_training_relu_24,"a",@progbits
	.sectionflags	@""
	.align	4
.nv.constant0.triton_poi_fused__native_batch_norm_legit_no_training_relu_24:
	.zero		580
